	.headerflags	@"EF_CUDA_TEXMODE_UNIFIED EF_CUDA_64BIT_ADDRESS EF_CUDA_SM86 EF_CUDA_VIRTUAL_SM(EF_CUDA_SM86)"
	.elftype	@"ET_EXEC"


//--------------------- .nv.info                  --------------------------
	.section	.nv.info,"",@"SHT_CUDA_INFO"
	.align	4


	//----- nvinfo : EIATTR_REGCOUNT
	.align		4
        /*0000*/ 	.byte	0x04, 0x2f
        /*0002*/ 	.short	(.L_4 - .L_3)
	.align		4
.L_3:
        /*0004*/ 	.word	index@(triton_poi_fused_index_9)
        /*0008*/ 	.word	0x00000018


	//----- nvinfo : EIATTR_MIN_STACK_SIZE
	.align		4
.L_4:
        /*000c*/ 	.byte	0x04, 0x12
        /*000e*/ 	.short	(.L_6 - .L_5)
	.align		4
.L_5:
        /*0010*/ 	.word	index@(triton_poi_fused_index_9)
        /*0014*/ 	.word	0x00000000


	//----- nvinfo : EIATTR_FRAME_SIZE
	.align		4
.L_6:
        /*0018*/ 	.byte	0x04, 0x11
        /*001a*/ 	.short	(.L_8 - .L_7)
	.align		4
.L_7:
        /*001c*/ 	.word	index@(triton_poi_fused_index_9)
        /*0020*/ 	.word	0x00000000


	//----- nvinfo : EIATTR_MIN_STACK_SIZE
	.align		4
.L_8:
        /*0024*/ 	.byte	0x04, 0x12
        /*0026*/ 	.short	(.L_10 - .L_9)
	.align		4
.L_9:
        /*0028*/ 	.word	index@(triton_poi_fused_index_9)
        /*002c*/ 	.word	0x00000000
.L_10:


//--------------------- .nv.info.triton_poi_fused_index_9 --------------------------
	.section	.nv.info.triton_poi_fused_index_9,"",@"SHT_CUDA_INFO"
	.sectionflags	@""
	.align	4


	//----- nvinfo : EIATTR_CUDA_API_VERSION
	.align		4
        /*0000*/ 	.byte	0x04, 0x37
        /*0002*/ 	.short	(.L_12 - .L_11)
.L_11:
        /*0004*/ 	.word	0x0000007c


	//----- nvinfo : EIATTR_SW2861232_WAR
	.align		4
.L_12:
        /*0008*/ 	.byte	0x01, 0x35
	.zero		2


	//----- nvinfo : EIATTR_PARAM_CBANK
	.align		4
        /*000c*/ 	.byte	0x04, 0x0a
        /*000e*/ 	.short	(.L_14 - .L_13)
	.align		4
.L_13:
        /*0010*/ 	.word	index@(.nv.constant0.triton_poi_fused_index_9)
        /*0014*/ 	.short	0x0160
        /*0016*/ 	.short	0x0028


	//----- nvinfo : EIATTR_CBANK_PARAM_SIZE
	.align		4
.L_14:
        /*0018*/ 	.byte	0x03, 0x19
        /*001a*/ 	.short	0x0028


	//----- nvinfo : EIATTR_KPARAM_INFO
	.align		4
        /*001c*/ 	.byte	0x04, 0x17
        /*001e*/ 	.short	(.L_16 - .L_15)
.L_15:
        /*0020*/ 	.word	0x00000000
        /*0024*/ 	.short	0x0004
        /*0026*/ 	.short	0x0020
        /*0028*/ 	.byte	0x00, 0xf4, 0x21, 0x00


	//----- nvinfo : EIATTR_KPARAM_INFO
	.align		4
.L_16:
        /*002c*/ 	.byte	0x04, 0x17
        /*002e*/ 	.short	(.L_18 - .L_17)
.L_17:
        /*0030*/ 	.word	0x00000000
        /*0034*/ 	.short	0x0003
        /*0036*/ 	.short	0x0018
        /*0038*/ 	.byte	0x00, 0xf0, 0x11, 0x00


	//----- nvinfo : EIATTR_KPARAM_INFO
	.align		4
.L_18:
        /*003c*/ 	.byte	0x04, 0x17
        /*003e*/ 	.short	(.L_20 - .L_19)
.L_19:
        /*0040*/ 	.word	0x00000000
        /*0044*/ 	.short	0x0002
        /*0046*/ 	.short	0x0010
        /*0048*/ 	.byte	0x00, 0xf4, 0x21, 0x00


	//----- nvinfo : EIATTR_KPARAM_INFO
	.align		4
.L_20:
        /*004c*/ 	.byte	0x04, 0x17
        /*004e*/ 	.short	(.L_22 - .L_21)
.L_21:
        /*0050*/ 	.word	0x00000000
        /*0054*/ 	.short	0x0001
        /*0056*/ 	.short	0x0008
        /*0058*/ 	.byte	0x00, 0xf4, 0x21, 0x00


	//----- nvinfo : EIATTR_KPARAM_INFO
	.align		4
.L_22:
        /*005c*/ 	.byte	0x04, 0x17
        /*005e*/ 	.short	(.L_24 - .L_23)
.L_23:
        /*0060*/ 	.word	0x00000000
        /*0064*/ 	.short	0x0000
        /*0066*/ 	.short	0x0000
        /*0068*/ 	.byte	0x00, 0xf4, 0x21, 0x00


	//----- nvinfo : EIATTR_MAXREG_COUNT
	.align		4
.L_24:
        /*006c*/ 	.byte	0x03, 0x1b
        /*006e*/ 	.short	0x00ff


	//----- nvinfo : EIATTR_EXTERNS
	.align		4
        /*0070*/ 	.byte	0x04, 0x0f
        /*0072*/ 	.short	(.L_26 - .L_25)


	//   ....[0]....
	.align		4
.L_25:
        /*0074*/ 	.word	index@(__assertfail)


	//----- nvinfo : EIATTR_SYSCALL_OFFSETS
	.align		4
.L_26:
        /*0078*/ 	.byte	0x04, 0x46
        /*007a*/ 	.short	(.L_28 - .L_27)


	//   ....[0]....
.L_27:
        /*007c*/ 	.word	0x000001f0


	//----- nvinfo : EIATTR_EXIT_INSTR_OFFSETS
	.align		4
.L_28:
        /*0080*/ 	.byte	0x04, 0x1c
        /*0082*/ 	.short	(.L_30 - .L_29)


	//   ....[0]....
.L_29:
        /*0084*/ 	.word	0x00000330


	//   ....[1]....
        /*0088*/ 	.word	0x00000350


	//----- nvinfo : EIATTR_REQNTID
	.align		4
.L_30:
        /*008c*/ 	.byte	0x04, 0x10
        /*008e*/ 	.short	(.L_32 - .L_31)
.L_31:
        /*0090*/ 	.word	0x00000080
        /*0094*/ 	.word	0x00000001
        /*0098*/ 	.word	0x00000001


	//----- nvinfo : EIATTR_CRS_STACK_SIZE
	.align		4
.L_32:
        /*009c*/ 	.byte	0x04, 0x1e
        /*009e*/ 	.short	(.L_34 - .L_33)
.L_33:
        /*00a0*/ 	.word	0x00000000
.L_34:


//--------------------- .nv.callgraph             --------------------------
	.section	.nv.callgraph,"",@"SHT_CUDA_CALLGRAPH"
	.align	4
	.sectionentsize	8
	.align		4
        /*0000*/ 	.word	0x00000000
	.align		4
        /*0004*/ 	.word	0xffffffff
	.align		4
        /*0008*/ 	.word	index@(triton_poi_fused_index_9)
	.align		4
        /*000c*/ 	.word	index@(__assertfail)
	.align		4
        /*0010*/ 	.word	0x00000000
	.align		4
        /*0014*/ 	.word	0xfffffffe
	.align		4
        /*0018*/ 	.word	0x00000000
	.align		4
        /*001c*/ 	.word	0xfffffffd
	.align		4
        /*0020*/ 	.word	0x00000000
	.align		4
        /*0024*/ 	.word	0xfffffffc


//--------------------- .nv.rel.action            --------------------------
	.section	.nv.rel.action,"",@"SHT_CUDA_RELOCINFO"
	.align	8
	.sectionentsize	8
        /*0000*/ 	.byte	0x73, 0x00, 0x00, 0x00, 0x00, 0x00, 0x00, 0x00, 0x00, 0x00, 0x00, 0x11, 0x25, 0x00, 0x05, 0x36


//--------------------- .nv.constant4             --------------------------
	.section	.nv.constant4,"a",@progbits
	.align	8
	.align		8
.nv.constant4:
        /*0000*/ 	.dword	__assertfail
	.align		8
        /*0008*/ 	.dword	assertFunc_0
	.align		8
        /*0010*/ 	.dword	assertFile_0
	.align		8
        /*0018*/ 	.dword	assertMessage_0


//--------------------- .nv.constant0.triton_poi_fused_index_9 --------------------------
	.section	.nv.constant0.triton_poi_fused_index_9,"a",@progbits
	.sectionflags	@""
	.align	4
.nv.constant0.triton_poi_fused_index_9:
	.zero		392


//--------------------- .text.triton_poi_fused_index_9 --------------------------
	.section	.text.triton_poi_fused_index_9,"ax",@progbits
	.sectionflags	@"SHF_BARRIERS=1"
	.sectioninfo	@"SHI_REGISTERS=24"
	.align	128
        .global         triton_poi_fused_index_9
        .type           triton_poi_fused_index_9,@function
        .size           triton_poi_fused_index_9,(.L_x_4 - triton_poi_fused_index_9)
        .other          triton_poi_fused_index_9,@"STO_CUDA_ENTRY STV_DEFAULT"
triton_poi_fused_index_9:
.text.triton_poi_fused_index_9:
[----:B------:R-:W-:Y:S02]  /*0000*/  IMAD.MOV.U32 R1, RZ, RZ, c[0x0][0x28] ;  /* 0x00000a00ff017624 */ /* 0x000fe400078e00ff */
[----:B------:R-:W-:Y:S01]  /*0010*/  IMAD.MOV.U32 R2, RZ, RZ, c[0x0][0x160] ;  /* 0x00005800ff027624 */ /* 0x000fe200078e00ff */
[----:B------:R-:W-:Y:S01]  /*0020*/  ULDC.64 UR4, c[0x0][0x118] ;  /* 0x0000460000047ab9 */ /* 0x000fe20000000a00 */
[----:B------:R-:W-:-:S06]  /*0030*/  IMAD.MOV.U32 R3, RZ, RZ, c[0x0][0x164] ;  /* 0x00005900ff037624 */ /* 0x000fcc00078e00ff */
[----:B------:R-:W2:Y:S02]  /*0040*/  LDG.E.64 R2, [R2.64] ;  /* 0x0000000402027981 */ /* 0x000ea4000c1e1b00 */
[----:B--2---:R-:W-:Y:S02]  /*0050*/  IADD3 R5, P1, R2, 0x4d, RZ ;  /* 0x0000004d02057810 */ /* 0x004fe40007f3e0ff */
[----:B------:R-:W-:Y:S02]  /*0060*/  ISETP.GE.AND P0, PT, R3, RZ, PT ;  /* 0x000000ff0300720c */ /* 0x000fe40003f06270 */
[-C--:B------:R-:W-:Y:S02]  /*0070*/  IADD3.X R17, RZ, R3.reuse, RZ, P1, !PT ;  /* 0x00000003ff117210 */ /* 0x080fe40000ffe4ff */
[----:B------:R-:W-:Y:S02]  /*0080*/  SEL R16, R5, R2, !P0 ;  /* 0x0000000205107207 */ /* 0x000fe40004000000 */
[----:B------:R-:W-:-:S02]  /*0090*/  SEL R17, R17, R3, !P0 ;  /* 0x0000000311117207 */ /* 0x000fc40004000000 */
[----:B------:R-:W-:-:S04]  /*00a0*/  ISETP.GE.U32.AND P0, PT, R16, 0x4d, PT ;  /* 0x0000004d1000780c */ /* 0x000fc80003f06070 */
[----:B------:R-:W-:-:S13]  /*00b0*/  ISETP.GE.U32.AND.EX P0, PT, R17, RZ, PT, P0 ;  /* 0x000000ff1100720c */ /* 0x000fda0003f06100 */
[----:B------:R-:W-:Y:S05]  /*00c0*/  @!P0 BRA `(.L_x_0) ;  /* 0x0000013000008947 */ /* 0x000fea0003800000 */
[----:B------:R-:W-:Y:S01]  /*00d0*/  MOV R2, 0x0 ;  /* 0x0000000000027802 */ /* 0x000fe20000000f00 */
[----:B------:R-:W-:Y:S01]  /*00e0*/  IMAD.MOV.U32 R4, RZ, RZ, c[0x4][0x18] ;  /* 0x01000600ff047624 */ /* 0x000fe200078e00ff */
[----:B------:R-:W-:Y:S01]  /*00f0*/  MOV R7, c[0x4][0x14] ;  /* 0x0100050000077a02 */ /* 0x000fe20000000f00 */
[----:B------:R-:W-:Y:S01]  /*0100*/  IMAD.MOV.U32 R5, RZ, RZ, c[0x4][0x1c] ;  /* 0x01000700ff057624 */ /* 0x000fe200078e00ff */
[----:B------:R-:W-:Y:S01]  /*0110*/  MOV R12, 0x1 ;  /* 0x00000001000c7802 */ /* 0x000fe20000000f00 */
[----:B------:R-:W-:Y:S01]  /*0120*/  IMAD.MOV.U32 R6, RZ, RZ, c[0x4][0x10] ;  /* 0x01000400ff067624 */ /* 0x000fe200078e00ff */
[----:B------:R-:W0:Y:S01]  /*0130*/  LDC.64 R2, c[0x4][R2] ;  /* 0x0100000002027b82 */ /* 0x000e220000000a00 */
[----:B------:R-:W-:Y:S02]  /*0140*/  IMAD.MOV.U32 R8, RZ, RZ, 0x1e ;  /* 0x0000001eff087424 */ /* 0x000fe400078e00ff */
[----:B------:R-:W-:Y:S02]  /*0150*/  IMAD.MOV.U32 R10, RZ, RZ, c[0x4][0x8] ;  /* 0x01000200ff0a7624 */ /* 0x000fe400078e00ff */
[----:B------:R-:W-:-:S02]  /*0160*/  IMAD.MOV.U32 R11, RZ, RZ, c[0x4][0xc] ;  /* 0x01000300ff0b7624 */ /* 0x000fc400078e00ff */
[----:B------:R-:W-:Y:S02]  /*0170*/  IMAD.MOV.U32 R13, RZ, RZ, RZ ;  /* 0x000000ffff0d7224 */ /* 0x000fe400078e00ff */
[----:B------:R-:W-:Y:S01]  /*0180*/  LEPC R14 ;  /* 0x00000000000e734e */ /* 0x000fe20000000000 */
[----:B------:R-:W-:Y:S02]  /*0190*/  MOV R9, 0x200 ;  /* 0x0000020000097802 */ /* 0x000fe40000000f00 */
[----:B------:R-:W-:Y:S02]  /*01a0*/  MOV R20, 0x180 ;  /* 0x0000018000147802 */ /* 0x000fe40000000f00 */
[----:B------:R-:W-:Y:S02]  /*01b0*/  MOV R21, 0x0 ;  /* 0x0000000000157802 */ /* 0x000fe40000000f00 */
[----:B------:R-:W-:Y:S02]  /*01c0*/  MOV R0, 0x0 ;  /* 0x0000000000007802 */ /* 0x000fe40000000f00 */
[----:B------:R-:W-:-:S04]  /*01d0*/  IADD3 R20, P0, P1, -R20, R9, R14 ;  /* 0x0000000914147210 */ /* 0x000fc8000791e10e */
[----:B------:R-:W-:-:S04]  /*01e0*/  IADD3.X R21, ~R0, R21, R15, P0, P1 ;  /* 0x0000001500157210 */ /* 0x000fc800007e250f */
[----:B0-----:R-:W-:Y:S05]  /*01f0*/  CALL.ABS.NOINC R2 ;  /* 0x0000000002007343 */ /* 0x001fea0003c00000 */
.L_x_0:
[----:B------:R-:W0:Y:S01]  /*0200*/  S2R R0, SR_TID.X ;  /* 0x0000000000007919 */ /* 0x000e220000002100 */
[----:B------:R-:W-:Y:S01]  /*0210*/  MOV R3, 0x600 ;  /* 0x0000060000037802 */ /* 0x000fe20000000f00 */
[----:B------:R-:W-:Y:S01]  /*0220*/  IMAD R17, R17, 0x600, RZ ;  /* 0x0000060011117824 */ /* 0x000fe200078e02ff */
[----:B------:R-:W-:Y:S01]  /*0230*/  MOV R4, 0x2 ;  /* 0x0000000200047802 */ /* 0x000fe20000000f00 */
[----:B------:R-:W1:Y:S01]  /*0240*/  S2R R7, SR_CTAID.X ;  /* 0x0000000000077919 */ /* 0x000e620000002500 */
[----:B------:R-:W-:Y:S01]  /*0250*/  BSSY B0, `(.L_x_1) ;  /* 0x000000d000007945 */ /* 0x000fe20003800000 */
[----:B------:R-:W-:Y:S02]  /*0260*/  IMAD.WIDE.U32 R2, R16, R3, c[0x0][0x168] ;  /* 0x00005a0010027625 */ /* 0x000fe400078e0003 */
[----:B------:R-:W-:Y:S02]  /*0270*/  BAR.SYNC.DEFER_BLOCKING 0x0 ;  /* 0x0000000000007b1d */ /* 0x000fe40000010000 */
[----:B------:R-:W-:-:S02]  /*0280*/  IMAD.IADD R3, R3, 0x1, R17 ;  /* 0x0000000103037824 */ /* 0x000fc400078e0211 */
[----:B------:R-:W-:Y:S02]  /*0290*/  IMAD.MOV.U32 R9, RZ, RZ, RZ ;  /* 0x000000ffff097224 */ /* 0x000fe400078e00ff */
[----:B0-----:R-:W-:-:S05]  /*02a0*/  IMAD.SHL.U32 R0, R0, 0x2, RZ ;  /* 0x0000000200007824 */ /* 0x001fca00078e00ff */
[----:B------:R-:W-:-:S05]  /*02b0*/  LOP3.LUT R0, R0, 0xfe, RZ, 0xc0, !PT ;  /* 0x000000fe00007812 */ /* 0x000fca00078ec0ff */
[----:B-1----:R-:W-:-:S04]  /*02c0*/  IMAD R7, R7, 0x100, R0 ;  /* 0x0000010007077824 */ /* 0x002fc800078e0200 */
[C---:B------:R-:W-:Y:S01]  /*02d0*/  IMAD.WIDE R4, R7.reuse, R4, c[0x0][0x170] ;  /* 0x00005c0007047625 */ /* 0x040fe200078e0204 */
[----:B------:R-:W-:-:S13]  /*02e0*/  ISETP.GE.AND P0, PT, R7, 0x300, PT ;  /* 0x000003000700780c */ /* 0x000fda0003f06270 */
[----:B------:R-:W-:Y:S05]  /*02f0*/  @P0 BRA `(.L_x_2) ;  /* 0x0000002000000947 */ /* 0x000fea0003800000 */
[----:B------:R-:W-:-:S05]  /*0300*/  IMAD.WIDE R2, R7, 0x2, R2 ;  /* 0x0000000207027825 */ /* 0x000fca00078e0202 */
[----:B------:R0:W5:Y:S02]  /*0310*/  LDG.E R9, [R2.64] ;  /* 0x0000000402097981 */ /* 0x000164000c1e1900 */
.L_x_2:
[----:B------:R-:W-:Y:S05]  /*0320*/  BSYNC B0 ;  /* 0x0000000000007941 */ /* 0x000fea0003800000 */
.L_x_1:
[----:B------:R-:W-:Y:S05]  /*0330*/  @P0 EXIT ;  /* 0x000000000000094d */ /* 0x000fea0003800000 */
[----:B-----5:R-:W-:Y:S01]  /*0340*/  STG.E [R4.64], R9 ;  /* 0x0000000904007986 */ /* 0x020fe2000c101904 */
[----:B------:R-:W-:Y:S05]  /*0350*/  EXIT ;  /* 0x000000000000794d */ /* 0x000fea0003800000 */
.L_x_3:
[----:B------:R-:W-:-:S00]  /*0360*/  BRA `(.L_x_3) ;  /* 0xfffffff000007947 */ /* 0x000fc0000383ffff */
[----:B------:R-:W-:-:S00]  /*0370*/  NOP ;  /* 0x0000000000007918 */ /* 0x000fc00000000000 */
        /* <DEDUP_REMOVED lines=8> */
.L_x_4:


//--------------------- .nv.global.init           --------------------------
	.section	.nv.global.init,"aw",@progbits
.nv.global.init:
	.type		assertFunc_0,@object
	.size		assertFunc_0,(assertMessage_0 - assertFunc_0)
assertFunc_0:
        /*0000*/ 	.byte	0x75, 0x6e, 0x6b, 0x6e, 0x6f, 0x77, 0x6e, 0x00
	.type		assertMessage_0,@object
	.size		assertMessage_0,(assertFile_0 - assertMessage_0)
assertMessage_0:
        /*0008*/ 	.byte	0x69, 0x6e, 0x64, 0x65, 0x78, 0x20, 0x6f, 0x75, 0x74, 0x20, 0x6f, 0x66, 0x20, 0x62, 0x6f, 0x75
        /*0018*/ 	.byte	0x6e, 0x64, 0x73, 0x3a, 0x20, 0x30, 0x20, 0x3c, 0x3d, 0x20, 0x74, 0x6d, 0x70, 0x35, 0x20, 0x3c
        /*0028*/ 	.byte	0x20, 0x37, 0x37, 0x00
	.type		assertFile_0,@object
	.size		assertFile_0,(.L_1 - assertFile_0)
assertFile_0:
        /*002c*/ 	.byte	0x2f, 0x74, 0x6d, 0x70, 0x2f, 0x74, 0x6f, 0x72, 0x63, 0x68, 0x69, 0x6e, 0x64, 0x75, 0x63, 0x74
        /*003c*/ 	.byte	0x6f, 0x72, 0x5f, 0x72, 0x6f, 0x6f, 0x74, 0x2f, 0x32, 0x67, 0x2f, 0x63, 0x32, 0x67, 0x77, 0x6e
        /*004c*/ 	.byte	0x6c, 0x7a, 0x7a, 0x33, 0x79, 0x77, 0x32, 0x77, 0x34, 0x76, 0x32, 0x66, 0x63, 0x6c, 0x6c, 0x6e
        /*005c*/ 	.byte	0x32, 0x37, 0x62, 0x63, 0x34, 0x71, 0x33, 0x69, 0x62, 0x74, 0x77, 0x69, 0x76, 0x65, 0x72, 0x68
        /*006c*/ 	.byte	0x73, 0x6f, 0x35, 0x64, 0x34, 0x72, 0x34, 0x65, 0x66, 0x77, 0x69, 0x72, 0x71, 0x67, 0x6b, 0x2e
        /*007c*/ 	.byte	0x70, 0x79, 0x00
.L_1:


//--------------------- SYMBOLS --------------------------

	.type		__assertfail,@function
